	.headerflags	@"EF_CUDA_TEXMODE_UNIFIED EF_CUDA_64BIT_ADDRESS EF_CUDA_ACCELERATORS EF_CUDA_SM90 EF_CUDA_VIRTUAL_SM(EF_CUDA_SM90)"
	.elftype	@"ET_EXEC"


//--------------------- .nv.info                  --------------------------
	.section	.nv.info,"",@"SHT_CUDA_INFO"
	.align	4


	//----- nvinfo : EIATTR_REGCOUNT
	.align		4
        /*0000*/ 	.byte	0x04, 0x2f
        /*0002*/ 	.short	(.L_3 - .L_2)
	.align		4
.L_2:
        /*0004*/ 	.word	index@(triton_poi_fused_clamp_div_linalg_vector_norm_mul_0)
        /*0008*/ 	.word	0x00000017


	//----- nvinfo : EIATTR_MIN_STACK_SIZE
	.align		4
.L_3:
        /*000c*/ 	.byte	0x04, 0x12
        /*000e*/ 	.short	(.L_5 - .L_4)
	.align		4
.L_4:
        /*0010*/ 	.word	index@(triton_poi_fused_clamp_div_linalg_vector_norm_mul_0)
        /*0014*/ 	.word	0x00000000


	//----- nvinfo : EIATTR_FRAME_SIZE
	.align		4
.L_5:
        /*0018*/ 	.byte	0x04, 0x11
        /*001a*/ 	.short	(.L_7 - .L_6)
	.align		4
.L_6:
        /*001c*/ 	.word	index@(triton_poi_fused_clamp_div_linalg_vector_norm_mul_0)
        /*0020*/ 	.word	0x00000000


	//----- nvinfo : EIATTR_MIN_STACK_SIZE
	.align		4
.L_7:
        /*0024*/ 	.byte	0x04, 0x12
        /*0026*/ 	.short	(.L_9 - .L_8)
	.align		4
.L_8:
        /*0028*/ 	.word	index@(triton_poi_fused_clamp_div_linalg_vector_norm_mul_0)
        /*002c*/ 	.word	0x00000000
.L_9:


//--------------------- .nv.info.triton_poi_fused_clamp_div_linalg_vector_norm_mul_0 --------------------------
	.section	.nv.info.triton_poi_fused_clamp_div_linalg_vector_norm_mul_0,"",@"SHT_CUDA_INFO"
	.sectionflags	@""
	.align	4


	//----- nvinfo : EIATTR_CUDA_API_VERSION
	.align		4
        /*0000*/ 	.byte	0x04, 0x37
        /*0002*/ 	.short	(.L_11 - .L_10)
.L_10:
        /*0004*/ 	.word	0x0000007c


	//----- nvinfo : EIATTR_KPARAM_INFO
	.align		4
.L_11:
        /*0008*/ 	.byte	0x04, 0x17
        /*000a*/ 	.short	(.L_13 - .L_12)
.L_12:
        /*000c*/ 	.word	0x00000000
        /*0010*/ 	.short	0x0003
        /*0012*/ 	.short	0x0018
        /*0014*/ 	.byte	0x00, 0xf0, 0x11, 0x00


	//----- nvinfo : EIATTR_KPARAM_INFO
	.align		4
.L_13:
        /*0018*/ 	.byte	0x04, 0x17
        /*001a*/ 	.short	(.L_15 - .L_14)
.L_14:
        /*001c*/ 	.word	0x00000000
        /*0020*/ 	.short	0x0002
        /*0022*/ 	.short	0x0010
        /*0024*/ 	.byte	0x00, 0xf4, 0x21, 0x00


	//----- nvinfo : EIATTR_KPARAM_INFO
	.align		4
.L_15:
        /*0028*/ 	.byte	0x04, 0x17
        /*002a*/ 	.short	(.L_17 - .L_16)
.L_16:
        /*002c*/ 	.word	0x00000000
        /*0030*/ 	.short	0x0001
        /*0032*/ 	.short	0x0008
        /*0034*/ 	.byte	0x00, 0xf4, 0x21, 0x00


	//----- nvinfo : EIATTR_KPARAM_INFO
	.align		4
.L_17:
        /*0038*/ 	.byte	0x04, 0x17
        /*003a*/ 	.short	(.L_19 - .L_18)
.L_18:
        /*003c*/ 	.word	0x00000000
        /*0040*/ 	.short	0x0000
        /*0042*/ 	.short	0x0000
        /*0044*/ 	.byte	0x00, 0xf4, 0x21, 0x00


	//----- nvinfo : EIATTR_SPARSE_MMA_MASK
	.align		4
.L_19:
        /*0048*/ 	.byte	0x03, 0x50
        /*004a*/ 	.short	0x0000


	//----- nvinfo : EIATTR_MAXREG_COUNT
	.align		4
        /*004c*/ 	.byte	0x03, 0x1b
        /*004e*/ 	.short	0x00ff


	//----- nvinfo : EIATTR_EXIT_INSTR_OFFSETS
	.align		4
        /*0050*/ 	.byte	0x04, 0x1c
        /*0052*/ 	.short	(.L_21 - .L_20)


	//   ....[0]....
.L_20:
        /*0054*/ 	.word	0x00000490


	//   ....[1]....
        /*0058*/ 	.word	0x000004b0


	//----- nvinfo : EIATTR_REQNTID
	.align		4
.L_21:
        /*005c*/ 	.byte	0x04, 0x10
        /*005e*/ 	.short	(.L_23 - .L_22)
.L_22:
        /*0060*/ 	.word	0x00000080
        /*0064*/ 	.word	0x00000001
        /*0068*/ 	.word	0x00000001


	//----- nvinfo : EIATTR_CBANK_PARAM_SIZE
	.align		4
.L_23:
        /*006c*/ 	.byte	0x03, 0x19
        /*006e*/ 	.short	0x001c


	//----- nvinfo : EIATTR_PARAM_CBANK
	.align		4
        /*0070*/ 	.byte	0x04, 0x0a
        /*0072*/ 	.short	(.L_25 - .L_24)
	.align		4
.L_24:
        /*0074*/ 	.word	index@(.nv.constant0.triton_poi_fused_clamp_div_linalg_vector_norm_mul_0)
        /*0078*/ 	.short	0x0210
        /*007a*/ 	.short	0x001c


	//----- nvinfo : EIATTR_SW_WAR
	.align		4
.L_25:
        /*007c*/ 	.byte	0x04, 0x36
        /*007e*/ 	.short	(.L_27 - .L_26)
.L_26:
        /*0080*/ 	.word	0x00000008
.L_27:


//--------------------- .nv.callgraph             --------------------------
	.section	.nv.callgraph,"",@"SHT_CUDA_CALLGRAPH"
	.align	4
	.sectionentsize	8
	.align		4
        /*0000*/ 	.word	0x00000000
	.align		4
        /*0004*/ 	.word	0xffffffff
	.align		4
        /*0008*/ 	.word	0x00000000
	.align		4
        /*000c*/ 	.word	0xfffffffe
	.align		4
        /*0010*/ 	.word	0x00000000
	.align		4
        /*0014*/ 	.word	0xfffffffd
	.align		4
        /*0018*/ 	.word	0x00000000
	.align		4
        /*001c*/ 	.word	0xfffffffc


//--------------------- .nv.constant4             --------------------------
	.section	.nv.constant4,"a",@progbits
	.align	8
	.align		8
.nv.constant4:
        /*0000*/ 	.dword	_$_str
	.align		8
        /*0008*/ 	.dword	_$_str_$_2


//--------------------- .text.triton_poi_fused_clamp_div_linalg_vector_norm_mul_0 --------------------------
	.section	.text.triton_poi_fused_clamp_div_linalg_vector_norm_mul_0,"ax",@progbits
	.align	128
        .global         triton_poi_fused_clamp_div_linalg_vector_norm_mul_0
        .type           triton_poi_fused_clamp_div_linalg_vector_norm_mul_0,@function
        .size           triton_poi_fused_clamp_div_linalg_vector_norm_mul_0,(.L_x_1 - triton_poi_fused_clamp_div_linalg_vector_norm_mul_0)
        .other          triton_poi_fused_clamp_div_linalg_vector_norm_mul_0,@"STO_CUDA_ENTRY STV_DEFAULT"
triton_poi_fused_clamp_div_linalg_vector_norm_mul_0:
.text.triton_poi_fused_clamp_div_linalg_vector_norm_mul_0:
[----:B------:R-:W0:Y:S02]  /*0000*/  LDC R1, c[0x0][0x28] ;  /* 0x00000a00ff017b82 */ /* 0x000e240000000800 */
[----:B------:R-:W1:Y:S01]  /*0010*/  S2R R0, SR_TID.X ;  /* 0x0000000000007919 */ /* 0x000e620000002100 */
[----:B------:R-:W2:Y:S01]  /*0020*/  LDC.64 R4, c[0x0][0x210] ;  /* 0x00008400ff047b82 */ /* 0x000ea20000000a00 */
[----:B------:R-:W-:Y:S01]  /*0030*/  CS2R R18, SRZ ;  /* 0x0000000000127805 */ /* 0x000fe2000001ff00 */
[----:B------:R-:W-:Y:S01]  /*0040*/  ULDC.64 UR4, c[0x0][0x208] ;  /* 0x0000820000047ab9 */ /* 0x000fe20000000a00 */
[----:B------:R-:W3:Y:S01]  /*0050*/  S2R R9, SR_CTAID.X ;  /* 0x0000000000097919 */ /* 0x000ee20000002500 */
[----:B------:R-:W-:Y:S01]  /*0060*/  CS2R R16, SRZ ;  /* 0x0000000000107805 */ /* 0x000fe2000001ff00 */
[----:B------:R-:W-:Y:S02]  /*0070*/  HFMA2.MMA R20, -RZ, RZ, 0, 0 ;  /* 0x00000000ff147435 */ /* 0x000fe400000001ff */
[----:B------:R-:W-:Y:S01]  /*0080*/  HFMA2.MMA R8, -RZ, RZ, 0, 0 ;  /* 0x00000000ff087435 */ /* 0x000fe200000001ff */
[----:B------:R-:W-:Y:S01]  /*0090*/  MOV R10, RZ ;  /* 0x000000ff000a7202 */ /* 0x000fe20000000f00 */
[----:B------:R-:W4:Y:S01]  /*00a0*/  LDC.64 R6, c[0x0][0x218] ;  /* 0x00008600ff067b82 */ /* 0x000f220000000a00 */
[----:B-1----:R-:W-:-:S04]  /*00b0*/  SHF.L.U32 R0, R0, 0x1, RZ ;  /* 0x0000000100007819 */ /* 0x002fc800000006ff */
[----:B------:R-:W-:-:S04]  /*00c0*/  LOP3.LUT R0, R0, 0xfe, RZ, 0xc0, !PT ;  /* 0x000000fe00007812 */ /* 0x000fc800078ec0ff */
[----:B---3--:R-:W-:-:S04]  /*00d0*/  LEA R9, R9, R0, 0x8 ;  /* 0x0000000009097211 */ /* 0x008fc800078e40ff */
[----:B------:R-:W-:Y:S02]  /*00e0*/  SHF.R.S32.HI R0, RZ, 0x1f, R9 ;  /* 0x0000001fff007819 */ /* 0x000fe40000011409 */
[----:B------:R-:W-:Y:S02]  /*00f0*/  ISETP.GE.AND P0, PT, R9, 0x100, PT ;  /* 0x000001000900780c */ /* 0x000fe40003f06270 */
[----:B------:R-:W-:-:S04]  /*0100*/  LEA.HI R0, R0, R9, RZ, 0x2 ;  /* 0x0000000900007211 */ /* 0x000fc800078f10ff */
[----:B------:R-:W-:-:S05]  /*0110*/  LOP3.LUT R11, R0, 0xfffffffc, RZ, 0xc0, !PT ;  /* 0xfffffffc000b7812 */ /* 0x000fca00078ec0ff */
[----:B--2---:R-:W-:-:S05]  /*0120*/  IMAD.WIDE R14, R11, 0x4, R4 ;  /* 0x000000040b0e7825 */ /* 0x004fca00078e0204 */
[----:B------:R-:W2:Y:S04]  /*0130*/  @!P0 LDG.E.EL R18, desc[UR4][R14.64+0x4] ;  /* 0x000004040e128981 */ /* 0x000ea8000c2e1900 */
[----:B------:R-:W3:Y:S04]  /*0140*/  @!P0 LDG.E.EL R16, desc[UR4][R14.64] ;  /* 0x000000040e108981 */ /* 0x000ee8000c2e1900 */
[----:B------:R-:W5:Y:S01]  /*0150*/  @!P0 LDG.E.EL R19, desc[UR4][R14.64+0x4] ;  /* 0x000004040e138981 */ /* 0x000f62000c2e1900 */
[----:B------:R-:W-:-:S03]  /*0160*/  MOV R0, RZ ;  /* 0x000000ff00007202 */ /* 0x000fc60000000f00 */
[----:B------:R-:W5:Y:S04]  /*0170*/  @!P0 LDG.E.EL R20, desc[UR4][R14.64+0x8] ;  /* 0x000008040e148981 */ /* 0x000f68000c2e1900 */
[----:B------:R-:W5:Y:S04]  /*0180*/  @!P0 LDG.E.EL R17, desc[UR4][R14.64] ;  /* 0x000000040e118981 */ /* 0x000f68000c2e1900 */
[----:B------:R-:W5:Y:S04]  /*0190*/  @!P0 LDG.E.EL R10, desc[UR4][R14.64+0xc] ;  /* 0x00000c040e0a8981 */ /* 0x000f68000c2e1900 */
[----:B------:R-:W5:Y:S04]  /*01a0*/  @!P0 LDG.E.EL R8, desc[UR4][R14.64+0x8] ;  /* 0x000008040e088981 */ /* 0x000f68000c2e1900 */
[----:B------:R-:W5:Y:S01]  /*01b0*/  @!P0 LDG.E.EL R0, desc[UR4][R14.64+0xc] ;  /* 0x00000c040e008981 */ /* 0x000f62000c2e1900 */
[----:B------:R-:W-:Y:S01]  /*01c0*/  CS2R R2, SRZ ;  /* 0x0000000000027805 */ /* 0x000fe2000001ff00 */
[----:B------:R-:W-:Y:S01]  /*01d0*/  IMAD.WIDE R12, R9, 0x4, R4 ;  /* 0x00000004090c7825 */ /* 0x000fe200078e0204 */
[----:B------:R-:W-:-:S04]  /*01e0*/  IADD3 R11, R9, -R11, RZ ;  /* 0x8000000b090b7210 */ /* 0x000fc80007ffe0ff */
[----:B------:R-:W5:Y:S01]  /*01f0*/  @!P0 LDG.E.64 R2, desc[UR4][R12.64] ;  /* 0x000000040c028981 */ /* 0x000f62000c1e1b00 */
[----:B------:R-:W-:Y:S01]  /*0200*/  CS2R R4, SRZ ;  /* 0x0000000000047805 */ /* 0x000fe2000001ff00 */
[----:B----4-:R-:W-:-:S05]  /*0210*/  IMAD.WIDE R6, R11, 0x4, R6 ;  /* 0x000000040b067825 */ /* 0x010fca00078e0206 */
[----:B------:R1:W4:Y:S02]  /*0220*/  @!P0 LDG.E.EL.64 R4, desc[UR4][R6.64] ;  /* 0x0000000406048981 */ /* 0x000324000c2e1b00 */
[----:B-1----:R-:W1:Y:S01]  /*0230*/  LDC.64 R6, c[0x0][0x220] ;  /* 0x00008800ff067b82 */ /* 0x002e620000000a00 */
[----:B--2---:R-:W-:-:S04]  /*0240*/  FMUL R11, R18, R18 ;  /* 0x00000012120b7220 */ /* 0x004fc80000400000 */
[----:B---3--:R-:W-:Y:S01]  /*0250*/  FFMA R11, R16, R16, R11 ;  /* 0x00000010100b7223 */ /* 0x008fe2000000000b */
[----:B-----5:R-:W-:-:S03]  /*0260*/  FMUL R14, R19, R19 ;  /* 0x00000013130e7220 */ /* 0x020fc60000400000 */
[----:B------:R-:W-:Y:S01]  /*0270*/  FFMA R11, R20, R20, R11 ;  /* 0x00000014140b7223 */ /* 0x000fe2000000000b */
[----:B------:R-:W-:-:S03]  /*0280*/  FFMA R17, R17, R17, R14 ;  /* 0x0000001111117223 */ /* 0x000fc6000000000e */
[----:B------:R-:W-:Y:S01]  /*0290*/  FFMA R11, R10, R10, R11 ;  /* 0x0000000a0a0b7223 */ /* 0x000fe2000000000b */
[----:B------:R-:W-:-:S05]  /*02a0*/  FFMA R17, R8, R8, R17 ;  /* 0x0000000808117223 */ /* 0x000fca0000000011 */
[----:B------:R-:W2:Y:S01]  /*02b0*/  MUFU.SQRT R11, R11 ;  /* 0x0000000b000b7308 */ /* 0x000ea20000002000 */
[----:B------:R-:W-:-:S07]  /*02c0*/  FFMA R17, R0, R0, R17 ;  /* 0x0000000000117223 */ /* 0x000fce0000000011 */
[----:B------:R-:W3:Y:S01]  /*02d0*/  MUFU.SQRT R17, R17 ;  /* 0x0000001100117308 */ /* 0x000ee20000002000 */
[----:B--2---:R-:W-:-:S05]  /*02e0*/  FMUL R0, R11, 0.5 ;  /* 0x3f0000000b007820 */ /* 0x004fca0000400000 */
[C---:B------:R-:W-:Y:S02]  /*02f0*/  FSETP.GT.AND P2, PT, R0.reuse, 9.9999999392252902908e-09, PT ;  /* 0x322bcc770000780b */ /* 0x040fe40003f44000 */
[----:B------:R-:W-:Y:S01]  /*0300*/  FSETP.NAN.AND P3, PT, R0, R0, PT ;  /* 0x000000000000720b */ /* 0x000fe20003f68000 */
[----:B---3--:R-:W-:-:S05]  /*0310*/  FMUL R8, R17, 0.5 ;  /* 0x3f00000011087820 */ /* 0x008fca0000400000 */
[----:B------:R-:W-:-:S05]  /*0320*/  FSETP.GT.AND P1, PT, R8, 9.9999999392252902908e-09, PT ;  /* 0x322bcc770800780b */ /* 0x000fca0003f24000 */
[----:B------:R-:W-:Y:S02]  /*0330*/  @!P2 FSEL R0, R0, 9.9999999392252902908e-09, P3 ;  /* 0x322bcc770000a808 */ /* 0x000fe40001800000 */
[----:B------:R-:W-:Y:S02]  /*0340*/  FSETP.NAN.AND P3, PT, R8, R8, PT ;  /* 0x000000080800720b */ /* 0x000fe40003f68000 */
[----:B------:R-:W-:-:S04]  /*0350*/  FSETP.GT.AND P2, PT, |R0|, 8.50705917302346158658e+37, PT ;  /* 0x7e8000000000780b */ /* 0x000fc80003f44200 */
[----:B------:R-:W-:Y:S02]  /*0360*/  @!P1 FSEL R8, R8, 9.9999999392252902908e-09, P3 ;  /* 0x322bcc7708089808 */ /* 0x000fe40001800000 */
[----:B------:R-:W-:Y:S02]  /*0370*/  FSETP.GEU.AND P3, PT, |R0|, 1.175494350822287508e-38, PT ;  /* 0x008000000000780b */ /* 0x000fe40003f6e200 */
[C---:B------:R-:W-:Y:S02]  /*0380*/  FSETP.GT.AND P1, PT, |R8|.reuse, 8.50705917302346158658e+37, PT ;  /* 0x7e8000000800780b */ /* 0x040fe40003f24200 */
[----:B------:R-:W-:-:S03]  /*0390*/  FSETP.GEU.AND P4, PT, |R8|, 1.175494350822287508e-38, PT ;  /* 0x008000000800780b */ /* 0x000fc60003f8e200 */
[----:B------:R-:W-:Y:S01]  /*03a0*/  @P2 FMUL R0, R0, 0.25 ;  /* 0x3e80000000002820 */ /* 0x000fe20000400000 */
[----:B------:R-:W-:-:S05]  /*03b0*/  @P2 FMUL R2, R2, 0.25 ;  /* 0x3e80000002022820 */ /* 0x000fca0000400000 */
[----:B------:R-:W-:Y:S01]  /*03c0*/  @!P3 FMUL R0, R0, 16777216 ;  /* 0x4b8000000000b820 */ /* 0x000fe20000400000 */
[----:B------:R-:W-:Y:S01]  /*03d0*/  @!P3 FMUL R2, R2, 16777216 ;  /* 0x4b8000000202b820 */ /* 0x000fe20000400000 */
[----:B------:R-:W-:Y:S01]  /*03e0*/  @P1 FMUL R8, R8, 0.25 ;  /* 0x3e80000008081820 */ /* 0x000fe20000400000 */
[----:B------:R-:W-:Y:S01]  /*03f0*/  @P1 FMUL R3, R3, 0.25 ;  /* 0x3e80000003031820 */ /* 0x000fe20000400000 */
[----:B------:R-:W2:Y:S02]  /*0400*/  MUFU.RCP R11, R0 ;  /* 0x00000000000b7308 */ /* 0x000ea40000001000 */
[----:B------:R-:W-:Y:S01]  /*0410*/  @!P4 FMUL R8, R8, 16777216 ;  /* 0x4b8000000808c820 */ /* 0x000fe20000400000 */
[----:B------:R-:W-:-:S05]  /*0420*/  @!P4 FMUL R3, R3, 16777216 ;  /* 0x4b8000000303c820 */ /* 0x000fca0000400000 */
[----:B------:R-:W3:Y:S01]  /*0430*/  MUFU.RCP R8, R8 ;  /* 0x0000000800087308 */ /* 0x000ee20000001000 */
[----:B--2---:R-:W-:-:S04]  /*0440*/  FMUL R11, R11, R2 ;  /* 0x000000020b0b7220 */ /* 0x004fc80000400000 */
[----:B----4-:R-:W-:Y:S01]  /*0450*/  FMUL R4, R11, R4 ;  /* 0x000000040b047220 */ /* 0x010fe20000400000 */
[----:B---3--:R-:W-:Y:S01]  /*0460*/  FMUL R10, R8, R3 ;  /* 0x00000003080a7220 */ /* 0x008fe20000400000 */
[----:B-1----:R-:W-:-:S04]  /*0470*/  IMAD.WIDE R2, R9, 0x4, R6 ;  /* 0x0000000409027825 */ /* 0x002fc800078e0206 */
[----:B------:R-:W-:Y:S01]  /*0480*/  FMUL R5, R10, R5 ;  /* 0x000000050a057220 */ /* 0x000fe20000400000 */
[----:B------:R-:W-:Y:S06]  /*0490*/  @P0 EXIT ;  /* 0x000000000000094d */ /* 0x000fec0003800000 */
[----:B------:R-:W-:Y:S01]  /*04a0*/  STG.E.64 desc[UR4][R2.64], R4 ;  /* 0x0000000402007986 */ /* 0x000fe2000c101b04 */
[----:B------:R-:W-:Y:S05]  /*04b0*/  EXIT ;  /* 0x000000000000794d */ /* 0x000fea0003800000 */
.L_x_0:
[----:B------:R-:W-:-:S00]  /*04c0*/  BRA `(.L_x_0) ;  /* 0xfffffffc00fc7947 */ /* 0x000fc0000383ffff */
[----:B------:R-:W-:-:S00]  /*04d0*/  NOP ;  /* 0x0000000000007918 */ /* 0x000fc00000000000 */
        /* <DEDUP_REMOVED lines=10> */
.L_x_1:


//--------------------- .nv.global.init           --------------------------
	.section	.nv.global.init,"aw",@progbits
.nv.global.init:
	.type		_$_str,@object
	.size		_$_str,(_$_str_$_2 - _$_str)
_$_str:
        /*0000*/ 	.byte	0x5f, 0x5f, 0x43, 0x55, 0x44, 0x41, 0x5f, 0x46, 0x54, 0x5a, 0x00
	.type		_$_str_$_2,@object
	.size		_$_str_$_2,(.L_1 - _$_str_$_2)
_$_str_$_2:
        /*000b*/ 	.byte	0x5f, 0x5f, 0x43, 0x55, 0x44, 0x41, 0x5f, 0x50, 0x52, 0x45, 0x43, 0x5f, 0x53, 0x51, 0x52, 0x54
        /*001b*/ 	.byte	0x00
.L_1:


//--------------------- .nv.constant0.triton_poi_fused_clamp_div_linalg_vector_norm_mul_0 --------------------------
	.section	.nv.constant0.triton_poi_fused_clamp_div_linalg_vector_norm_mul_0,"a",@progbits
	.sectionflags	@""
	.align	4
.nv.constant0.triton_poi_fused_clamp_div_linalg_vector_norm_mul_0:
	.zero		556
